	.headerflags	@"EF_CUDA_TEXMODE_UNIFIED EF_CUDA_64BIT_ADDRESS EF_CUDA_SM89 EF_CUDA_VIRTUAL_SM(EF_CUDA_SM89)"
	.elftype	@"ET_EXEC"


//--------------------- .nv.info                  --------------------------
	.section	.nv.info,"",@"SHT_CUDA_INFO"
	.align	4


	//----- nvinfo : EIATTR_REGCOUNT
	.align		4
        /*0000*/ 	.byte	0x04, 0x2f
        /*0002*/ 	.short	(.L_2 - .L_1)
	.align		4
.L_1:
        /*0004*/ 	.word	index@(triton__0d1d2d3d4de5de)
        /*0008*/ 	.word	0x00000028


	//----- nvinfo : EIATTR_MAX_STACK_SIZE
	.align		4
.L_2:
        /*000c*/ 	.byte	0x04, 0x23
        /*000e*/ 	.short	(.L_4 - .L_3)
	.align		4
.L_3:
        /*0010*/ 	.word	index@(triton__0d1d2d3d4de5de)
        /*0014*/ 	.word	0x00000000


	//----- nvinfo : EIATTR_MIN_STACK_SIZE
	.align		4
.L_4:
        /*0018*/ 	.byte	0x04, 0x12
        /*001a*/ 	.short	(.L_6 - .L_5)
	.align		4
.L_5:
        /*001c*/ 	.word	index@(triton__0d1d2d3d4de5de)
        /*0020*/ 	.word	0x00000000


	//----- nvinfo : EIATTR_FRAME_SIZE
	.align		4
.L_6:
        /*0024*/ 	.byte	0x04, 0x11
        /*0026*/ 	.short	(.L_8 - .L_7)
	.align		4
.L_7:
        /*0028*/ 	.word	index@(triton__0d1d2d3d4de5de)
        /*002c*/ 	.word	0x00000000
.L_8:


//--------------------- .nv.info.triton__0d1d2d3d4de5de --------------------------
	.section	.nv.info.triton__0d1d2d3d4de5de,"",@"SHT_CUDA_INFO"
	.align	4


	//----- nvinfo : EIATTR_CUDA_API_VERSION
	.align		4
        /*0000*/ 	.byte	0x04, 0x37
        /*0002*/ 	.short	(.L_10 - .L_9)
.L_9:
        /*0004*/ 	.word	0x0000007b


	//----- nvinfo : EIATTR_PARAM_CBANK
	.align		4
.L_10:
        /*0008*/ 	.byte	0x04, 0x0a
        /*000a*/ 	.short	(.L_12 - .L_11)
	.align		4
.L_11:
        /*000c*/ 	.word	index@(.nv.constant0.triton__0d1d2d3d4de5de)
        /*0010*/ 	.short	0x0160
        /*0012*/ 	.short	0x0028


	//----- nvinfo : EIATTR_CBANK_PARAM_SIZE
	.align		4
.L_12:
        /*0014*/ 	.byte	0x03, 0x19
        /*0016*/ 	.short	0x0028


	//----- nvinfo : EIATTR_KPARAM_INFO
	.align		4
        /*0018*/ 	.byte	0x04, 0x17
        /*001a*/ 	.short	(.L_14 - .L_13)
.L_13:
        /*001c*/ 	.word	0x00000000
        /*0020*/ 	.short	0x0005
        /*0022*/ 	.short	0x0024
        /*0024*/ 	.byte	0x00, 0xf0, 0x11, 0x00


	//----- nvinfo : EIATTR_KPARAM_INFO
	.align		4
.L_14:
        /*0028*/ 	.byte	0x04, 0x17
        /*002a*/ 	.short	(.L_16 - .L_15)
.L_15:
        /*002c*/ 	.word	0x00000000
        /*0030*/ 	.short	0x0004
        /*0032*/ 	.short	0x0020
        /*0034*/ 	.byte	0x00, 0xf0, 0x11, 0x00


	//----- nvinfo : EIATTR_KPARAM_INFO
	.align		4
.L_16:
        /*0038*/ 	.byte	0x04, 0x17
        /*003a*/ 	.short	(.L_18 - .L_17)
.L_17:
        /*003c*/ 	.word	0x00000000
        /*0040*/ 	.short	0x0003
        /*0042*/ 	.short	0x0018
        /*0044*/ 	.byte	0x00, 0xf0, 0x21, 0x00


	//----- nvinfo : EIATTR_KPARAM_INFO
	.align		4
.L_18:
        /*0048*/ 	.byte	0x04, 0x17
        /*004a*/ 	.short	(.L_20 - .L_19)
.L_19:
        /*004c*/ 	.word	0x00000000
        /*0050*/ 	.short	0x0002
        /*0052*/ 	.short	0x0010
        /*0054*/ 	.byte	0x00, 0xf0, 0x21, 0x00


	//----- nvinfo : EIATTR_KPARAM_INFO
	.align		4
.L_20:
        /*0058*/ 	.byte	0x04, 0x17
        /*005a*/ 	.short	(.L_22 - .L_21)
.L_21:
        /*005c*/ 	.word	0x00000000
        /*0060*/ 	.short	0x0001
        /*0062*/ 	.short	0x0008
        /*0064*/ 	.byte	0x00, 0xf0, 0x21, 0x00


	//----- nvinfo : EIATTR_KPARAM_INFO
	.align		4
.L_22:
        /*0068*/ 	.byte	0x04, 0x17
        /*006a*/ 	.short	(.L_24 - .L_23)
.L_23:
        /*006c*/ 	.word	0x00000000
        /*0070*/ 	.short	0x0000
        /*0072*/ 	.short	0x0000
        /*0074*/ 	.byte	0x00, 0xf0, 0x21, 0x00


	//----- nvinfo : EIATTR_MAXREG_COUNT
	.align		4
.L_24:
        /*0078*/ 	.byte	0x03, 0x1b
        /*007a*/ 	.short	0x00ff


	//----- nvinfo : EIATTR_COOP_GROUP_MASK_REGIDS
	.align		4
        /*007c*/ 	.byte	0x04, 0x29
        /*007e*/ 	.short	(.L_26 - .L_25)


	//   ....[0]....
.L_25:
        /*0080*/ 	.word	0xffffffff


	//   ....[1]....
        /*0084*/ 	.word	0xffffffff


	//   ....[2]....
        /*0088*/ 	.word	0xffffffff


	//   ....[3]....
        /*008c*/ 	.word	0xffffffff


	//   ....[4]....
        /*0090*/ 	.word	0xffffffff


	//   ....[5]....
        /*0094*/ 	.word	0xffffffff


	//   ....[6]....
        /*0098*/ 	.word	0xffffffff


	//   ....[7]....
        /*009c*/ 	.word	0xffffffff


	//----- nvinfo : EIATTR_COOP_GROUP_INSTR_OFFSETS
	.align		4
.L_26:
        /*00a0*/ 	.byte	0x04, 0x28
        /*00a2*/ 	.short	(.L_28 - .L_27)


	//   ....[0]....
.L_27:
        /*00a4*/ 	.word	0x00000500


	//   ....[1]....
        /*00a8*/ 	.word	0x00000520


	//   ....[2]....
        /*00ac*/ 	.word	0x00000540


	//   ....[3]....
        /*00b0*/ 	.word	0x00000560


	//   ....[4]....
        /*00b4*/ 	.word	0x00000580


	//   ....[5]....
        /*00b8*/ 	.word	0x000005f0


	//   ....[6]....
        /*00bc*/ 	.word	0x00000610


	//   ....[7]....
        /*00c0*/ 	.word	0x00000630


	//----- nvinfo : EIATTR_EXIT_INSTR_OFFSETS
	.align		4
.L_28:
        /*00c4*/ 	.byte	0x04, 0x1c
        /*00c6*/ 	.short	(.L_30 - .L_29)


	//   ....[0]....
.L_29:
        /*00c8*/ 	.word	0x00000ba0


	//   ....[1]....
        /*00cc*/ 	.word	0x00000bc0


	//----- nvinfo : EIATTR_MAX_THREADS
	.align		4
.L_30:
        /*00d0*/ 	.byte	0x04, 0x05
        /*00d2*/ 	.short	(.L_32 - .L_31)
.L_31:
        /*00d4*/ 	.word	0x00000100
        /*00d8*/ 	.word	0x00000001
        /*00dc*/ 	.word	0x00000001
.L_32:


//--------------------- .nv.rel.action            --------------------------
	.section	.nv.rel.action,"",@"SHT_CUDA_RELOCINFO"
	.align	8
	.sectionentsize	8
        /*0000*/ 	.byte	0x73, 0x00, 0x00, 0x00, 0x00, 0x00, 0x00, 0x00, 0x00, 0x00, 0x00, 0x11, 0x25, 0x00, 0x05, 0x36


//--------------------- .nv.constant0.triton__0d1d2d3d4de5de --------------------------
	.section	.nv.constant0.triton__0d1d2d3d4de5de,"a",@progbits
	.align	4
.nv.constant0.triton__0d1d2d3d4de5de:
	.zero		392


//--------------------- .text.triton__0d1d2d3d4de5de --------------------------
	.section	.text.triton__0d1d2d3d4de5de,"ax",@progbits
	.sectionflags	@"SHF_BARRIERS=1"
	.sectioninfo	@"SHI_REGISTERS=40"
	.align	128
        .global         triton__0d1d2d3d4de5de
        .type           triton__0d1d2d3d4de5de,@function
        .size           triton__0d1d2d3d4de5de,(.L_x_1 - triton__0d1d2d3d4de5de)
        .other          triton__0d1d2d3d4de5de,@"STO_CUDA_ENTRY STV_DEFAULT"
triton__0d1d2d3d4de5de:
.text.triton__0d1d2d3d4de5de:
[----:B------:R-:W-:-:S02]  /*0000*/  MOV R1, c[0x0][0x28] ;  /* 0x00000a0000017a02 */ /* 0x000fc40000000f00 */
[----:B------:R-:W0:Y:S01]  /*0010*/  S2R R17, SR_TID.X ;  /* 0x0000000000117919 */ /* 0x000e220000002100 */
[----:B------:R-:W-:Y:S01]  /*0020*/  MOV R0, 0x4 ;  /* 0x0000000400007802 */ /* 0x000fe20000000f00 */
[----:B------:R-:W-:Y:S01]  /*0030*/  CS2R R4, SRZ ;  /* 0x0000000000047805 */ /* 0x000fe2000001ff00 */
[----:B------:R-:W-:Y:S01]  /*0040*/  CS2R R6, SRZ ;  /* 0x0000000000067805 */ /* 0x000fe2000001ff00 */
[----:B------:R-:W1:Y:S01]  /*0050*/  S2R R16, SR_CTAID.X ;  /* 0x0000000000107919 */ /* 0x000e620000002500 */
[----:B------:R-:W-:Y:S01]  /*0060*/  CS2R R8, SRZ ;  /* 0x0000000000087805 */ /* 0x000fe2000001ff00 */
[----:B------:R-:W-:Y:S01]  /*0070*/  CS2R R10, SRZ ;  /* 0x00000000000a7805 */ /* 0x000fe2000001ff00 */
[----:B------:R-:W-:Y:S01]  /*0080*/  ULDC.64 UR4, c[0x0][0x118] ;  /* 0x0000460000047ab9 */ /* 0x000fe20000000a00 */
[----:B0-----:R-:W-:-:S04]  /*0090*/  LOP3.LUT R19, R17, 0xff, RZ, 0xc0, !PT ;  /* 0x000000ff11137812 */ /* 0x001fc800078ec0ff */
[----:B------:R-:W-:Y:S02]  /*00a0*/  SHF.L.U32 R29, R19, 0x2, RZ ;  /* 0x00000002131d7819 */ /* 0x000fe400000006ff */
[C---:B-1----:R-:W-:Y:S02]  /*00b0*/  ISETP.GE.AND P3, PT, R16.reuse, 0x200, PT ;  /* 0x000002001000780c */ /* 0x042fe40003f66270 */
[----:B------:R-:W-:Y:S01]  /*00c0*/  IADD3 R2, R29, 0x800, RZ ;  /* 0x000008001d027810 */ /* 0x000fe20007ffe0ff */
[----:B------:R-:W-:-:S03]  /*00d0*/  IMAD R27, R16, 0x900, R29 ;  /* 0x00000900101b7824 */ /* 0x000fc600078e021d */
[----:B------:R-:W-:Y:S01]  /*00e0*/  ISETP.GE.U32.AND P2, PT, R2, 0x900, PT ;  /* 0x000009000200780c */ /* 0x000fe20003f46070 */
[C---:B------:R-:W-:Y:S01]  /*00f0*/  IMAD.WIDE R30, R27.reuse, R0, c[0x0][0x168] ;  /* 0x00005a001b1e7625 */ /* 0x040fe200078e0200 */
[----:B------:R-:W-:Y:S02]  /*0100*/  IADD3 R23, R27, 0x800, RZ ;  /* 0x000008001b177810 */ /* 0x000fe40007ffe0ff */
[----:B------:R-:W-:-:S03]  /*0110*/  ISETP.LT.AND P1, PT, R16, 0x200, !P2 ;  /* 0x000002001000780c */ /* 0x000fc60005721270 */
[----:B------:R-:W-:Y:S01]  /*0120*/  IMAD.WIDE R2, R23, R0, c[0x0][0x168] ;  /* 0x00005a0017027625 */ /* 0x000fe200078e0200 */
[----:B------:R-:W2:Y:S01]  /*0130*/  @!P3 LDG.E.EL.128 R4, [R30.64] ;  /* 0x000000041e04b981 */ /* 0x000ea2000c2e1d00 */
[----:B------:R-:W-:-:S08]  /*0140*/  IADD3 R25, R27, 0x400, RZ ;  /* 0x000004001b197810 */ /* 0x000fd00007ffe0ff */
[----:B------:R-:W3:Y:S01]  /*0150*/  @P1 LDG.E.EL.128 R8, [R2.64] ;  /* 0x0000000402081981 */ /* 0x000ee2000c2e1d00 */
[----:B------:R-:W-:Y:S01]  /*0160*/  CS2R R12, SRZ ;  /* 0x00000000000c7805 */ /* 0x000fe2000001ff00 */
[----:B------:R-:W-:Y:S01]  /*0170*/  CS2R R14, SRZ ;  /* 0x00000000000e7805 */ /* 0x000fe2000001ff00 */
[----:B------:R-:W-:-:S05]  /*0180*/  IMAD.WIDE R20, R25, R0, c[0x0][0x168] ;  /* 0x00005a0019147625 */ /* 0x000fca00078e0200 */
[----:B------:R-:W4:Y:S01]  /*0190*/  @!P3 LDG.E.EL.128 R12, [R20.64] ;  /* 0x00000004140cb981 */ /* 0x000f22000c2e1d00 */
[C---:B------:R-:W-:Y:S01]  /*01a0*/  LOP3.LUT P0, RZ, R17.reuse, 0x1f, RZ, 0xc0, !PT ;  /* 0x0000001f11ff7812 */ /* 0x040fe2000780c0ff */
[-C--:B------:R-:W-:Y:S01]  /*01b0*/  IMAD.WIDE R34, R16, R0.reuse, c[0x0][0x160] ;  /* 0x0000580010227625 */ /* 0x080fe200078e0200 */
[----:B------:R-:W-:Y:S02]  /*01c0*/  ISETP.GE.AND P4, PT, R17, 0x8, PT ;  /* 0x000000081100780c */ /* 0x000fe40003f86270 */
[----:B------:R-:W-:Y:S01]  /*01d0*/  MOV R33, 0x39e38e39 ;  /* 0x39e38e3900217802 */ /* 0x000fe20000000f00 */
[----:B------:R-:W-:Y:S01]  /*01e0*/  IMAD.WIDE.U32 R28, R29, R0, c[0x0][0x170] ;  /* 0x00005c001d1c7625 */ /* 0x000fe200078e0000 */
[----:B--2---:R-:W-:Y:S02]  /*01f0*/  SEL R22, R5, RZ, !P3 ;  /* 0x000000ff05167207 */ /* 0x004fe40005800000 */
[----:B------:R-:W-:Y:S02]  /*0200*/  SEL R5, R4, RZ, !P3 ;  /* 0x000000ff04057207 */ /* 0x000fe40005800000 */
[----:B------:R-:W-:Y:S01]  /*0210*/  SEL R6, R6, RZ, !P3 ;  /* 0x000000ff06067207 */ /* 0x000fe20005800000 */
[----:B------:R-:W-:Y:S01]  /*0220*/  FMUL R4, R22, R22 ;  /* 0x0000001616047220 */ /* 0x000fe20000400000 */
[----:B------:R-:W-:Y:S01]  /*0230*/  SEL R7, R7, RZ, !P3 ;  /* 0x000000ff07077207 */ /* 0x000fe20005800000 */
[----:B------:R-:W-:Y:S01]  /*0240*/  FMUL R5, R5, R5 ;  /* 0x0000000505057220 */ /* 0x000fe20000400000 */
[----:B---3--:R-:W-:Y:S01]  /*0250*/  SEL R9, R9, RZ, P1 ;  /* 0x000000ff09097207 */ /* 0x008fe20000800000 */
[----:B------:R-:W-:Y:S01]  /*0260*/  FMUL R6, R6, R6 ;  /* 0x0000000606067220 */ /* 0x000fe20000400000 */
[----:B------:R-:W-:Y:S01]  /*0270*/  SEL R8, R8, RZ, P1 ;  /* 0x000000ff08087207 */ /* 0x000fe20000800000 */
[----:B------:R-:W-:Y:S01]  /*0280*/  FMUL R7, R7, R7 ;  /* 0x0000000707077220 */ /* 0x000fe20000400000 */
[----:B------:R-:W-:Y:S01]  /*0290*/  SEL R10, R10, RZ, P1 ;  /* 0x000000ff0a0a7207 */ /* 0x000fe20000800000 */
[----:B------:R-:W-:Y:S01]  /*02a0*/  FMUL R9, R9, R9 ;  /* 0x0000000909097220 */ /* 0x000fe20000400000 */
[----:B------:R-:W-:Y:S01]  /*02b0*/  FSEL R4, R4, RZ, !P3 ;  /* 0x000000ff04047208 */ /* 0x000fe20005800000 */
[----:B------:R-:W-:Y:S01]  /*02c0*/  FMUL R8, R8, R8 ;  /* 0x0000000808087220 */ /* 0x000fe20000400000 */
[----:B------:R-:W-:Y:S01]  /*02d0*/  SEL R11, R11, RZ, P1 ;  /* 0x000000ff0b0b7207 */ /* 0x000fe20000800000 */
[----:B------:R-:W-:Y:S01]  /*02e0*/  FMUL R10, R10, R10 ;  /* 0x0000000a0a0a7220 */ /* 0x000fe20000400000 */
[----:B------:R-:W-:-:S02]  /*02f0*/  FSEL R9, R9, -RZ, P1 ;  /* 0x800000ff09097208 */ /* 0x000fc40000800000 */
[----:B------:R-:W-:Y:S01]  /*0300*/  FSEL R5, R5, RZ, !P3 ;  /* 0x000000ff05057208 */ /* 0x000fe20005800000 */
[----:B------:R-:W-:Y:S01]  /*0310*/  FMUL R11, R11, R11 ;  /* 0x0000000b0b0b7220 */ /* 0x000fe20000400000 */
[----:B------:R-:W-:Y:S01]  /*0320*/  FSEL R8, R8, -RZ, P1 ;  /* 0x800000ff08087208 */ /* 0x000fe20000800000 */
[----:B------:R-:W-:Y:S01]  /*0330*/  FADD R4, R4, R9 ;  /* 0x0000000904047221 */ /* 0x000fe20000000000 */
[----:B------:R-:W-:Y:S02]  /*0340*/  FSEL R6, R6, RZ, !P3 ;  /* 0x000000ff06067208 */ /* 0x000fe40005800000 */
[----:B------:R-:W-:Y:S01]  /*0350*/  FSEL R9, R10, -RZ, P1 ;  /* 0x800000ff0a097208 */ /* 0x000fe20000800000 */
[----:B------:R-:W-:Y:S01]  /*0360*/  FADD R5, R5, R8 ;  /* 0x0000000805057221 */ /* 0x000fe20000000000 */
[----:B----4-:R-:W-:Y:S02]  /*0370*/  SEL R12, R12, RZ, !P3 ;  /* 0x000000ff0c0c7207 */ /* 0x010fe40005800000 */
[----:B------:R-:W-:Y:S01]  /*0380*/  FSEL R7, R7, RZ, !P3 ;  /* 0x000000ff07077208 */ /* 0x000fe20005800000 */
[----:B------:R-:W-:Y:S01]  /*0390*/  FADD R6, R6, R9 ;  /* 0x0000000906067221 */ /* 0x000fe20000000000 */
[----:B------:R-:W-:Y:S01]  /*03a0*/  FSEL R8, R11, -RZ, P1 ;  /* 0x800000ff0b087208 */ /* 0x000fe20000800000 */
[----:B------:R-:W-:Y:S01]  /*03b0*/  FADD R5, R4, R5 ;  /* 0x0000000504057221 */ /* 0x000fe20000000000 */
[----:B------:R-:W-:Y:S01]  /*03c0*/  SEL R13, R13, RZ, !P3 ;  /* 0x000000ff0d0d7207 */ /* 0x000fe20005800000 */
[----:B------:R-:W-:Y:S01]  /*03d0*/  FMUL R12, R12, R12 ;  /* 0x0000000c0c0c7220 */ /* 0x000fe20000400000 */
[----:B------:R-:W-:Y:S01]  /*03e0*/  SEL R14, R14, RZ, !P3 ;  /* 0x000000ff0e0e7207 */ /* 0x000fe20005800000 */
[----:B------:R-:W-:Y:S01]  /*03f0*/  FADD R7, R7, R8 ;  /* 0x0000000807077221 */ /* 0x000fe20000000000 */
[----:B------:R-:W-:Y:S01]  /*0400*/  FADD R6, R6, R5 ;  /* 0x0000000506067221 */ /* 0x000fe20000000000 */
[----:B------:R-:W-:Y:S01]  /*0410*/  FMUL R13, R13, R13 ;  /* 0x0000000d0d0d7220 */ /* 0x000fe20000400000 */
[----:B------:R-:W-:Y:S01]  /*0420*/  FSEL R5, R12, RZ, !P3 ;  /* 0x000000ff0c057208 */ /* 0x000fe20005800000 */
[----:B------:R-:W-:Y:S01]  /*0430*/  FMUL R14, R14, R14 ;  /* 0x0000000e0e0e7220 */ /* 0x000fe20000400000 */
[----:B------:R-:W-:Y:S01]  /*0440*/  FADD R6, R7, R6 ;  /* 0x0000000607067221 */ /* 0x000fe20000000000 */
[----:B------:R-:W-:-:S02]  /*0450*/  SEL R15, R15, RZ, !P3 ;  /* 0x000000ff0f0f7207 */ /* 0x000fc40005800000 */
[----:B------:R-:W-:Y:S01]  /*0460*/  FSEL R13, R13, RZ, !P3 ;  /* 0x000000ff0d0d7208 */ /* 0x000fe20005800000 */
[----:B------:R-:W-:Y:S01]  /*0470*/  FADD R6, R5, R6 ;  /* 0x0000000605067221 */ /* 0x000fe20000000000 */
[----:B------:R-:W-:Y:S01]  /*0480*/  FSEL R5, R14, RZ, !P3 ;  /* 0x000000ff0e057208 */ /* 0x000fe20005800000 */
[----:B------:R-:W-:Y:S01]  /*0490*/  FMUL R15, R15, R15 ;  /* 0x0000000f0f0f7220 */ /* 0x000fe20000400000 */
[----:B------:R-:W-:Y:S01]  /*04a0*/  SHF.R.U32.HI R10, RZ, 0x3, R17 ;  /* 0x00000003ff0a7819 */ /* 0x000fe20000011611 */
[----:B------:R-:W-:-:S03]  /*04b0*/  FADD R6, R13, R6 ;  /* 0x000000060d067221 */ /* 0x000fc60000000000 */
[----:B------:R-:W-:Y:S01]  /*04c0*/  FSEL R15, R15, RZ, !P3 ;  /* 0x000000ff0f0f7208 */ /* 0x000fe20005800000 */
[----:B------:R-:W-:Y:S01]  /*04d0*/  FADD R6, R5, R6 ;  /* 0x0000000605067221 */ /* 0x000fe20000000000 */
[----:B------:R-:W-:-:S03]  /*04e0*/  LOP3.LUT R10, R10, 0x1c, RZ, 0xc0, !PT ;  /* 0x0000001c0a0a7812 */ /* 0x000fc600078ec0ff */
[----:B------:R-:W-:-:S05]  /*04f0*/  FADD R6, R15, R6 ;  /* 0x000000060f067221 */ /* 0x000fca0000000000 */
[----:B------:R-:W0:Y:S02]  /*0500*/  SHFL.BFLY PT, R5, R6, 0x10, 0x1f ;  /* 0x0e001f0006057f89 */ /* 0x000e2400000e0000 */
[----:B0-----:R-:W-:-:S05]  /*0510*/  FADD R5, R6, R5 ;  /* 0x0000000506057221 */ /* 0x001fca0000000000 */
        /* <DEDUP_REMOVED lines=8> */
[----:B------:R-:W-:Y:S04]  /*05a0*/  @!P0 STS [R10], R9 ;  /* 0x000000090a008388 */ /* 0x000fe80000000800 */
[----:B------:R-:W-:Y:S06]  /*05b0*/  BAR.SYNC 0x0 ;  /* 0x0000000000007b1d */ /* 0x000fec0000000000 */
[----:B------:R-:W0:Y:S01]  /*05c0*/  @!P4 LDS R18, [R17.X4] ;  /* 0x000000001112c984 */ /* 0x000e220000004800 */
[----:B------:R-:W-:-:S04]  /*05d0*/  LOP3.LUT P0, RZ, R17, 0x7, RZ, 0xc0, !PT ;  /* 0x0000000711ff7812 */ /* 0x000fc8000780c0ff */
[----:B------:R-:W-:Y:S01]  /*05e0*/  ISETP.LT.AND P0, PT, R17, 0x8, !P0 ;  /* 0x000000081100780c */ /* 0x000fe20004701270 */
[----:B0-----:R-:W0:Y:S02]  /*05f0*/  SHFL.BFLY PT, R5, R18, 0x4, 0x1f ;  /* 0x0c801f0012057f89 */ /* 0x001e2400000e0000 */
[----:B0-----:R-:W-:-:S05]  /*0600*/  FADD R5, R18, R5 ;  /* 0x0000000512057221 */ /* 0x001fca0000000000 */
[----:B------:R-:W0:Y:S02]  /*0610*/  SHFL.BFLY PT, R4, R5, 0x2, 0x1f ;  /* 0x0c401f0005047f89 */ /* 0x000e2400000e0000 */
[----:B0-----:R-:W-:-:S05]  /*0620*/  FADD R4, R5, R4 ;  /* 0x0000000405047221 */ /* 0x001fca0000000000 */
[----:B------:R-:W0:Y:S02]  /*0630*/  SHFL.BFLY PT, R7, R4, 0x1, 0x1f ;  /* 0x0c201f0004077f89 */ /* 0x000e2400000e0000 */
[----:B0-----:R-:W-:Y:S02]  /*0640*/  FADD R6, R4, R7 ;  /* 0x0000000704067221 */ /* 0x001fe40000000000 */
[----:B------:R-:W-:-:S03]  /*0650*/  CS2R R4, SRZ ;  /* 0x0000000000047805 */ /* 0x000fc6000001ff00 */
[----:B------:R-:W-:Y:S04]  /*0660*/  @P0 STS [R17.X4], R6 ;  /* 0x0000000611000388 */ /* 0x000fe80000004800 */
[----:B------:R-:W-:Y:S06]  /*0670*/  BAR.SYNC 0x0 ;  /* 0x0000000000007b1d */ /* 0x000fec0000000000 */
[----:B------:R-:W0:Y:S04]  /*0680*/  LDS R22, [RZ] ;  /* 0x00000000ff167984 */ /* 0x000e280000000800 */
[----:B------:R-:W-:Y:S06]  /*0690*/  BAR.SYNC 0x0 ;  /* 0x0000000000007b1d */ /* 0x000fec0000000000 */
[----:B------:R-:W-:Y:S01]  /*06a0*/  ISETP.EQ.AND P0, PT, R19, RZ, !P3 ;  /* 0x000000ff1300720c */ /* 0x000fe20005f02270 */
[----:B------:R-:W-:Y:S01]  /*06b0*/  CS2R R6, SRZ ;  /* 0x0000000000067805 */ /* 0x000fe2000001ff00 */
[----:B0-----:R-:W-:Y:S04]  /*06c0*/  STS [RZ], R22 ;  /* 0x00000016ff007388 */ /* 0x001fe80000000800 */
[----:B------:R-:W-:Y:S06]  /*06d0*/  BAR.SYNC 0x0 ;  /* 0x0000000000007b1d */ /* 0x000fec0000000000 */
[----:B------:R-:W0:Y:S01]  /*06e0*/  LDS R8, [RZ] ;  /* 0x00000000ff087984 */ /* 0x000e220000000800 */
[----:B------:R-:W-:Y:S01]  /*06f0*/  CS2R R10, SRZ ;  /* 0x00000000000a7805 */ /* 0x000fe2000001ff00 */
[----:B0-----:R-:W-:-:S04]  /*0700*/  FFMA R9, R8, R33, 9.9999997473787516356e-06 ;  /* 0x3727c5ac08097423 */ /* 0x001fc80000000021 */
[----:B------:R0:W1:Y:S01]  /*0710*/  MUFU.RSQ R37, R9 ;  /* 0x0000000900257308 */ /* 0x0000620000001400 */
[----:B------:R-:W-:Y:S06]  /*0720*/  BAR.SYNC 0x0 ;  /* 0x0000000000007b1d */ /* 0x000fec0000000000 */
[----:B0-----:R-:W-:Y:S01]  /*0730*/  CS2R R8, SRZ ;  /* 0x0000000000087805 */ /* 0x001fe2000001ff00 */
[----:B-1----:R0:W-:Y:S04]  /*0740*/  @P0 STG.E [R34.64], R37 ;  /* 0x0000002522000986 */ /* 0x0021e8000c101904 */
[----:B------:R-:W2:Y:S04]  /*0750*/  @!P3 LDG.E.EF.128 R4, [R30.64] ;  /* 0x000000041e04b981 */ /* 0x000ea8000c0e1d00 */
[----:B------:R-:W3:Y:S04]  /*0760*/  LDG.E.EL.128 R12, [R28.64] ;  /* 0x000000041c0c7981 */ /* 0x000ee8000c2e1d00 */
[----:B------:R-:W4:Y:S04]  /*0770*/  @!P3 LDG.E.EF.128 R8, [R20.64] ;  /* 0x000000041408b981 */ /* 0x000f28000c0e1d00 */
[----:B------:R-:W5:Y:S01]  /*0780*/  LDG.E.EL.128 R16, [R28.64+0x1000] ;  /* 0x001000041c107981 */ /* 0x000f62000c2e1d00 */
[----:B------:R-:W-:Y:S01]  /*0790*/  FFMA R22, R22, R33, 9.9999997473787516356e-06 ;  /* 0x3727c5ac16167423 */ /* 0x000fe20000000021 */
[----:B------:R-:W-:-:S05]  /*07a0*/  IMAD.WIDE R24, R25, R0, c[0x0][0x178] ;  /* 0x00005e0019187625 */ /* 0x000fca00078e0200 */
[----:B------:R-:W1:Y:S01]  /*07b0*/  MUFU.RSQ R22, R22 ;  /* 0x0000001600167308 */ /* 0x000e620000001400 */
[----:B--2---:R-:W-:Y:S02]  /*07c0*/  SEL R5, R5, RZ, !P3 ;  /* 0x000000ff05057207 */ /* 0x004fe40005800000 */
[----:B------:R-:W-:Y:S02]  /*07d0*/  SEL R7, R7, RZ, !P3 ;  /* 0x000000ff07077207 */ /* 0x000fe40005800000 */
[----:B------:R-:W-:Y:S01]  /*07e0*/  SEL R33, R4, RZ, !P3 ;  /* 0x000000ff04217207 */ /* 0x000fe20005800000 */
[----:B---3--:R-:W-:Y:S01]  /*07f0*/  FADD R4, R12, 1 ;  /* 0x3f8000000c047421 */ /* 0x008fe20000000000 */
[----:B------:R-:W-:Y:S01]  /*0800*/  SEL R31, R6, RZ, !P3 ;  /* 0x000000ff061f7207 */ /* 0x000fe20005800000 */
[----:B------:R-:W-:Y:S01]  /*0810*/  FADD R6, R14, 1 ;  /* 0x3f8000000e067421 */ /* 0x000fe20000000000 */
[----:B----4-:R-:W-:Y:S01]  /*0820*/  SEL R21, R9, RZ, !P3 ;  /* 0x000000ff09157207 */ /* 0x010fe20005800000 */
[----:B------:R-:W-:Y:S01]  /*0830*/  FADD R13, R13, 1 ;  /* 0x3f8000000d0d7421 */ /* 0x000fe20000000000 */
[----:B------:R-:W-:Y:S01]  /*0840*/  FADD R15, R15, 1 ;  /* 0x3f8000000f0f7421 */ /* 0x000fe20000000000 */
[----:B------:R-:W-:Y:S01]  /*0850*/  SEL R9, R10, RZ, !P3 ;  /* 0x000000ff0a097207 */ /* 0x000fe20005800000 */
[C---:B-1----:R-:W-:Y:S01]  /*0860*/  FMUL R12, R22.reuse, R5 ;  /* 0x00000005160c7220 */ /* 0x042fe20000400000 */
[----:B------:R-:W-:Y:S01]  /*0870*/  SEL R11, R11, RZ, !P3 ;  /* 0x000000ff0b0b7207 */ /* 0x000fe20005800000 */
[----:B------:R-:W-:Y:S01]  /*0880*/  FMUL R14, R22, R7 ;  /* 0x00000007160e7220 */ /* 0x000fe20000400000 */
[----:B0-----:R-:W-:Y:S01]  /*0890*/  SEL R35, R8, RZ, !P3 ;  /* 0x000000ff08237207 */ /* 0x001fe20005800000 */
[----:B------:R-:W-:Y:S01]  /*08a0*/  FMUL R5, R12, R13 ;  /* 0x0000000d0c057220 */ /* 0x000fe20000400000 */
[----:B-----5:R-:W-:Y:S01]  /*08b0*/  FADD R17, R17, 1 ;  /* 0x3f80000011117421 */ /* 0x020fe20000000000 */
[----:B------:R-:W-:Y:S01]  /*08c0*/  FMUL R7, R14, R15 ;  /* 0x0000000f0e077220 */ /* 0x000fe20000400000 */
[----:B------:R-:W-:Y:S01]  /*08d0*/  FMUL R33, R22, R33 ;  /* 0x0000002116217220 */ /* 0x000fe20000400000 */
[----:B------:R-:W-:Y:S01]  /*08e0*/  FADD R10, R18, 1 ;  /* 0x3f800000120a7421 */ /* 0x000fe20000000000 */
[----:B------:R-:W-:Y:S01]  /*08f0*/  FADD R19, R19, 1 ;  /* 0x3f80000013137421 */ /* 0x000fe20000000000 */
[C---:B------:R-:W-:Y:S01]  /*0900*/  FMUL R31, R22.reuse, R31 ;  /* 0x0000001f161f7220 */ /* 0x040fe20000400000 */
[C---:B------:R-:W-:Y:S01]  /*0910*/  FMUL R12, R22.reuse, R21 ;  /* 0x00000015160c7220 */ /* 0x040fe20000400000 */
[C---:B------:R-:W-:Y:S01]  /*0920*/  FMUL R13, R22.reuse, R9 ;  /* 0x00000009160d7220 */ /* 0x040fe20000400000 */
[----:B------:R-:W-:Y:S01]  /*0930*/  FMUL R14, R22, R11 ;  /* 0x0000000b160e7220 */ /* 0x000fe20000400000 */
[----:B------:R-:W-:Y:S01]  /*0940*/  FADD R8, R16, 1 ;  /* 0x3f80000010087421 */ /* 0x000fe20000000000 */
[----:B------:R-:W-:Y:S01]  /*0950*/  FMUL R35, R22, R35 ;  /* 0x0000002316237220 */ /* 0x000fe20000400000 */
[----:B------:R-:W-:Y:S01]  /*0960*/  FMUL R4, R33, R4 ;  /* 0x0000000421047220 */ /* 0x000fe20000400000 */
[----:B------:R-:W-:Y:S01]  /*0970*/  FMUL R6, R31, R6 ;  /* 0x000000061f067220 */ /* 0x000fe20000400000 */
[----:B------:R-:W-:Y:S01]  /*0980*/  FMUL R9, R12, R17 ;  /* 0x000000110c097220 */ /* 0x000fe20000400000 */
[----:B------:R-:W-:Y:S01]  /*0990*/  IMAD.WIDE R20, R27, R0, c[0x0][0x178] ;  /* 0x00005e001b147625 */ /* 0x000fe200078e0200 */
[----:B------:R-:W-:Y:S01]  /*09a0*/  FMUL R10, R13, R10 ;  /* 0x0000000a0d0a7220 */ /* 0x000fe20000400000 */
[----:B------:R-:W-:Y:S01]  /*09b0*/  FMUL R11, R14, R19 ;  /* 0x000000130e0b7220 */ /* 0x000fe20000400000 */
[----:B------:R-:W-:Y:S01]  /*09c0*/  FMUL R8, R35, R8 ;  /* 0x0000000823087220 */ /* 0x000fe20000400000 */
[----:B------:R-:W-:Y:S01]  /*09d0*/  CS2R R12, SRZ ;  /* 0x00000000000c7805 */ /* 0x000fe2000001ff00 */
[----:B------:R-:W-:Y:S01]  /*09e0*/  CS2R R14, SRZ ;  /* 0x00000000000e7805 */ /* 0x000fe2000001ff00 */
[----:B------:R-:W-:Y:S01]  /*09f0*/  CS2R R16, SRZ ;  /* 0x0000000000107805 */ /* 0x000fe2000001ff00 */
[----:B------:R-:W-:Y:S01]  /*0a00*/  CS2R R18, SRZ ;  /* 0x0000000000127805 */ /* 0x000fe2000001ff00 */
[----:B------:R0:W-:Y:S04]  /*0a10*/  @!P3 STG.E.128 [R20.64], R4 ;  /* 0x000000041400b986 */ /* 0x0001e8000c101d04 */
[----:B------:R1:W-:Y:S04]  /*0a20*/  @!P3 STG.E.128 [R24.64], R8 ;  /* 0x000000081800b986 */ /* 0x0003e8000c101d04 */
[----:B------:R-:W0:Y:S04]  /*0a30*/  @P1 LDG.E.EF.128 R12, [R2.64] ;  /* 0x00000004020c1981 */ /* 0x000e28000c0e1d00 */
[----:B------:R-:W2:Y:S01]  /*0a40*/  @!P2 LDG.E.EL.128 R16, [R28.64+0x2000] ;  /* 0x002000041c10a981 */ /* 0x000ea2000c2e1d00 */
[----:B0-----:R-:W-:-:S02]  /*0a50*/  SEL R5, R12, RZ, P1 ;  /* 0x000000ff0c057207 */ /* 0x001fc40000800000 */
[----:B------:R-:W-:Y:S02]  /*0a60*/  SEL R13, R13, RZ, P1 ;  /* 0x000000ff0d0d7207 */ /* 0x000fe40000800000 */
[----:B------:R-:W-:Y:S01]  /*0a70*/  SEL R7, R14, RZ, P1 ;  /* 0x000000ff0e077207 */ /* 0x000fe20000800000 */
[----:B------:R-:W-:Y:S01]  /*0a80*/  FMUL R4, R22, R5 ;  /* 0x0000000516047220 */ /* 0x000fe20000400000 */
[----:B--2---:R-:W-:Y:S01]  /*0a90*/  SEL R16, R16, RZ, !P2 ;  /* 0x000000ff10107207 */ /* 0x004fe20005000000 */
[C---:B------:R-:W-:Y:S01]  /*0aa0*/  FMUL R5, R22.reuse, R13 ;  /* 0x0000000d16057220 */ /* 0x040fe20000400000 */
[----:B------:R-:W-:Y:S01]  /*0ab0*/  SEL R17, R17, RZ, !P2 ;  /* 0x000000ff11117207 */ /* 0x000fe20005000000 */
[----:B------:R-:W-:Y:S01]  /*0ac0*/  FMUL R6, R22, R7 ;  /* 0x0000000716067220 */ /* 0x000fe20000400000 */
[----:B------:R-:W-:Y:S01]  /*0ad0*/  SEL R15, R15, RZ, P1 ;  /* 0x000000ff0f0f7207 */ /* 0x000fe20000800000 */
[----:B------:R-:W-:Y:S01]  /*0ae0*/  FADD R3, R16, 1 ;  /* 0x3f80000010037421 */ /* 0x000fe20000000000 */
[----:B------:R-:W-:Y:S01]  /*0af0*/  SEL R18, R18, RZ, !P2 ;  /* 0x000000ff12127207 */ /* 0x000fe20005000000 */
[----:B------:R-:W-:Y:S01]  /*0b00*/  FADD R2, R17, 1 ;  /* 0x3f80000011027421 */ /* 0x000fe20000000000 */
[----:B------:R-:W-:Y:S01]  /*0b10*/  SEL R19, R19, RZ, !P2 ;  /* 0x000000ff13137207 */ /* 0x000fe20005000000 */
[----:B------:R-:W-:Y:S01]  /*0b20*/  FMUL R7, R22, R15 ;  /* 0x0000000f16077220 */ /* 0x000fe20000400000 */
[----:B------:R-:W-:Y:S01]  /*0b30*/  FMUL R4, R4, R3 ;  /* 0x0000000304047220 */ /* 0x000fe20000400000 */
[----:B-1----:R-:W-:Y:S01]  /*0b40*/  FADD R9, R18, 1 ;  /* 0x3f80000012097421 */ /* 0x002fe20000000000 */
[----:B------:R-:W-:Y:S01]  /*0b50*/  FMUL R5, R5, R2 ;  /* 0x0000000205057220 */ /* 0x000fe20000400000 */
[----:B------:R-:W-:Y:S01]  /*0b60*/  FADD R8, R19, 1 ;  /* 0x3f80000013087421 */ /* 0x000fe20000000000 */
[----:B------:R-:W-:Y:S01]  /*0b70*/  IMAD.WIDE R2, R23, R0, c[0x0][0x178] ;  /* 0x00005e0017027625 */ /* 0x000fe200078e0200 */
[----:B------:R-:W-:-:S02]  /*0b80*/  FMUL R6, R6, R9 ;  /* 0x0000000906067220 */ /* 0x000fc40000400000 */
[----:B------:R-:W-:Y:S01]  /*0b90*/  FMUL R7, R7, R8 ;  /* 0x0000000807077220 */ /* 0x000fe20000400000 */
[----:B------:R-:W-:Y:S06]  /*0ba0*/  @!P1 EXIT ;  /* 0x000000000000994d */ /* 0x000fec0003800000 */
[----:B------:R-:W-:Y:S01]  /*0bb0*/  STG.E.128 [R2.64], R4 ;  /* 0x0000000402007986 */ /* 0x000fe2000c101d04 */
[----:B------:R-:W-:Y:S05]  /*0bc0*/  EXIT ;  /* 0x000000000000794d */ /* 0x000fea0003800000 */
.L_x_0:
[----:B------:R-:W-:-:S00]  /*0bd0*/  BRA `(.L_x_0) ;  /* 0xfffffff000007947 */ /* 0x000fc0000383ffff */
[----:B------:R-:W-:-:S00]  /*0be0*/  NOP ;  /* 0x0000000000007918 */ /* 0x000fc00000000000 */
        /* <DEDUP_REMOVED lines=9> */
.L_x_1:


//--------------------- .nv.global.init           --------------------------
	.section	.nv.global.init,"aw",@progbits
.nv.global.init:
	.type		_$_str,@object
	.size		_$_str,(.L_0 - _$_str)
_$_str:
        /*0000*/ 	.byte	0x5f, 0x5f, 0x43, 0x55, 0x44, 0x41, 0x5f, 0x46, 0x54, 0x5a, 0x00
.L_0:


//--------------------- .nv.shared.triton__0d1d2d3d4de5de --------------------------
	.section	.nv.shared.triton__0d1d2d3d4de5de,"aw",@nobits
	.align	16
